//
// Generated by NVIDIA NVVM Compiler
//
// Compiler Build ID: CL-36424714
// Cuda compilation tools, release 13.0, V13.0.88
// Based on NVVM 20.0.0
//

.version 9.0
.target sm_100
.address_size 64

	// .globl	_Z22one_thread_one_productiiPdS_

.visible .entry _Z22one_thread_one_productiiPdS_(
	.param .u32 _Z22one_thread_one_productiiPdS__param_0,
	.param .u32 _Z22one_thread_one_productiiPdS__param_1,
	.param .u64 .ptr .align 1 _Z22one_thread_one_productiiPdS__param_2,
	.param .u64 .ptr .align 1 _Z22one_thread_one_productiiPdS__param_3
)
{
	.reg .pred 	%p<12>;
	.reg .b32 	%r<41>;
	.reg .b64 	%rd<44>;
	.reg .b64 	%fd<68>;

	ld.param.u32 	%r16, [_Z22one_thread_one_productiiPdS__param_0];
	ld.param.u32 	%r17, [_Z22one_thread_one_productiiPdS__param_1];
	ld.param.u64 	%rd11, [_Z22one_thread_one_productiiPdS__param_2];
	ld.param.u64 	%rd10, [_Z22one_thread_one_productiiPdS__param_3];
	cvta.to.global.u64 	%rd1, %rd11;
	mov.u32 	%r18, %ctaid.x;
	mov.u32 	%r19, %ntid.x;
	mov.u32 	%r20, %tid.x;
	mad.lo.s32 	%r1, %r18, %r19, %r20;
	add.s32 	%r2, %r16, 1;
	mad.lo.s32 	%r21, %r16, %r16, %r16;
	shr.u32 	%r22, %r21, 31;
	add.s32 	%r23, %r21, %r22;
	shr.s32 	%r24, %r23, 1;
	setp.ge.s32 	%p1, %r1, %r24;
	@%p1 bra 	$L__BB0_14;
	div.s32 	%r25, %r1, %r2;
	mul.lo.s32 	%r26, %r25, %r2;
	sub.s32 	%r27, %r1, %r26;
	setp.gt.s32 	%p2, %r27, %r25;
	not.b32 	%r28, %r25;
	add.s32 	%r29, %r16, %r28;
	selp.b32 	%r3, %r25, %r29, %p2;
	selp.b32 	%r30, -1, %r29, %p2;
	add.s32 	%r4, %r30, %r27;
	mul.lo.s32 	%r31, %r3, %r17;
	cvt.s64.s32 	%rd2, %r31;
	mul.lo.s32 	%r32, %r4, %r17;
	cvt.s64.s32 	%rd3, %r32;
	setp.lt.s32 	%p3, %r17, 1;
	mov.f64 	%fd67, 0d0000000000000000;
	@%p3 bra 	$L__BB0_13;
	and.b32  	%r5, %r17, 7;
	setp.lt.u32 	%p4, %r17, 8;
	mov.f64 	%fd67, 0d0000000000000000;
	mov.b32 	%r39, 0;
	@%p4 bra 	$L__BB0_5;
	and.b32  	%r39, %r17, 2147483640;
	neg.s32 	%r37, %r39;
	shl.b64 	%rd12, %rd2, 3;
	add.s64 	%rd13, %rd12, %rd1;
	add.s64 	%rd43, %rd13, 32;
	shl.b64 	%rd14, %rd3, 3;
	add.s64 	%rd15, %rd14, %rd1;
	add.s64 	%rd42, %rd15, 32;
	mov.f64 	%fd67, 0d0000000000000000;
$L__BB0_4:
	.pragma "nounroll";
	ld.global.f64 	%fd17, [%rd43+-32];
	ld.global.f64 	%fd18, [%rd42+-32];
	fma.rn.f64 	%fd19, %fd17, %fd18, %fd67;
	ld.global.f64 	%fd20, [%rd43+-24];
	ld.global.f64 	%fd21, [%rd42+-24];
	fma.rn.f64 	%fd22, %fd20, %fd21, %fd19;
	ld.global.f64 	%fd23, [%rd43+-16];
	ld.global.f64 	%fd24, [%rd42+-16];
	fma.rn.f64 	%fd25, %fd23, %fd24, %fd22;
	ld.global.f64 	%fd26, [%rd43+-8];
	ld.global.f64 	%fd27, [%rd42+-8];
	fma.rn.f64 	%fd28, %fd26, %fd27, %fd25;
	ld.global.f64 	%fd29, [%rd43];
	ld.global.f64 	%fd30, [%rd42];
	fma.rn.f64 	%fd31, %fd29, %fd30, %fd28;
	ld.global.f64 	%fd32, [%rd43+8];
	ld.global.f64 	%fd33, [%rd42+8];
	fma.rn.f64 	%fd34, %fd32, %fd33, %fd31;
	ld.global.f64 	%fd35, [%rd43+16];
	ld.global.f64 	%fd36, [%rd42+16];
	fma.rn.f64 	%fd37, %fd35, %fd36, %fd34;
	ld.global.f64 	%fd38, [%rd43+24];
	ld.global.f64 	%fd39, [%rd42+24];
	fma.rn.f64 	%fd67, %fd38, %fd39, %fd37;
	add.s32 	%r37, %r37, 8;
	add.s64 	%rd43, %rd43, 64;
	add.s64 	%rd42, %rd42, 64;
	setp.ne.s32 	%p5, %r37, 0;
	@%p5 bra 	$L__BB0_4;
$L__BB0_5:
	setp.eq.s32 	%p6, %r5, 0;
	@%p6 bra 	$L__BB0_13;
	and.b32  	%r11, %r17, 3;
	setp.lt.u32 	%p7, %r5, 4;
	@%p7 bra 	$L__BB0_8;
	cvt.u64.u32 	%rd16, %r39;
	add.s64 	%rd17, %rd16, %rd2;
	shl.b64 	%rd18, %rd17, 3;
	add.s64 	%rd19, %rd1, %rd18;
	ld.global.f64 	%fd41, [%rd19];
	add.s64 	%rd20, %rd16, %rd3;
	shl.b64 	%rd21, %rd20, 3;
	add.s64 	%rd22, %rd1, %rd21;
	ld.global.f64 	%fd42, [%rd22];
	fma.rn.f64 	%fd43, %fd41, %fd42, %fd67;
	ld.global.f64 	%fd44, [%rd19+8];
	ld.global.f64 	%fd45, [%rd22+8];
	fma.rn.f64 	%fd46, %fd44, %fd45, %fd43;
	ld.global.f64 	%fd47, [%rd19+16];
	ld.global.f64 	%fd48, [%rd22+16];
	fma.rn.f64 	%fd49, %fd47, %fd48, %fd46;
	ld.global.f64 	%fd50, [%rd19+24];
	ld.global.f64 	%fd51, [%rd22+24];
	fma.rn.f64 	%fd67, %fd50, %fd51, %fd49;
	add.s32 	%r39, %r39, 4;
$L__BB0_8:
	setp.eq.s32 	%p8, %r11, 0;
	@%p8 bra 	$L__BB0_13;
	setp.eq.s32 	%p9, %r11, 1;
	@%p9 bra 	$L__BB0_11;
	cvt.u64.u32 	%rd23, %r39;
	add.s64 	%rd24, %rd23, %rd2;
	shl.b64 	%rd25, %rd24, 3;
	add.s64 	%rd26, %rd1, %rd25;
	ld.global.f64 	%fd53, [%rd26];
	add.s64 	%rd27, %rd23, %rd3;
	shl.b64 	%rd28, %rd27, 3;
	add.s64 	%rd29, %rd1, %rd28;
	ld.global.f64 	%fd54, [%rd29];
	fma.rn.f64 	%fd55, %fd53, %fd54, %fd67;
	ld.global.f64 	%fd56, [%rd26+8];
	ld.global.f64 	%fd57, [%rd29+8];
	fma.rn.f64 	%fd67, %fd56, %fd57, %fd55;
	add.s32 	%r39, %r39, 2;
$L__BB0_11:
	and.b32  	%r34, %r17, 1;
	setp.eq.b32 	%p10, %r34, 1;
	not.pred 	%p11, %p10;
	@%p11 bra 	$L__BB0_13;
	cvt.u64.u32 	%rd30, %r39;
	add.s64 	%rd31, %rd30, %rd2;
	shl.b64 	%rd32, %rd31, 3;
	add.s64 	%rd33, %rd1, %rd32;
	ld.global.f64 	%fd58, [%rd33];
	add.s64 	%rd34, %rd30, %rd3;
	shl.b64 	%rd35, %rd34, 3;
	add.s64 	%rd36, %rd1, %rd35;
	ld.global.f64 	%fd59, [%rd36];
	fma.rn.f64 	%fd67, %fd58, %fd59, %fd67;
$L__BB0_13:
	cvta.to.global.u64 	%rd37, %rd10;
	mad.lo.s32 	%r35, %r3, %r16, %r4;
	mul.wide.s32 	%rd38, %r35, 8;
	add.s64 	%rd39, %rd37, %rd38;
	st.global.f64 	[%rd39], %fd67;
	mad.lo.s32 	%r36, %r4, %r16, %r3;
	mul.wide.s32 	%rd40, %r36, 8;
	add.s64 	%rd41, %rd37, %rd40;
	st.global.f64 	[%rd41], %fd67;
$L__BB0_14:
	ret;

}


// ===== COMPILED SASS (sm_100) =====

	.target	sm_100

	.elftype	@"ET_EXEC"


//--------------------- .note.nv.tkinfo           --------------------------
	.section	.note.nv.tkinfo,"",@"SHT_NOTE"
	.sectionflags	@"SHF_NOTE_NV_TKINFO"
	.tkinfo
        /*0018*/ 	.word	0x00000002
        /*0030*/ 	.string	""
        /*0030*/ 	.string	"ptxas"
        /*0030*/ 	.string	"Cuda compilation tools, release 13.0, V13.0.88"
        /*0030*/ 	.string	"Build cuda_13.0.r13.0/compiler.36424714_0"
        /*0030*/ 	.string	"-arch sm_100 -m 64 "



//--------------------- .note.nv.cuinfo           --------------------------
	.section	.note.nv.cuinfo,"",@"SHT_NOTE"
	.sectionflags	@"SHF_NOTE_NV_CUINFO"
        /*0018*/ 	.short	0x0002
        /*001a*/ 	.short	0x0064
        /*001c*/ 	.short	0x0082
	.zero		2


//--------------------- .nv.info                  --------------------------
	.section	.nv.info,"",@"SHT_CUDA_INFO"
	.align	4


	//----- nvinfo : EIATTR_REGCOUNT
	.align		4
        /*0000*/ 	.byte	0x04, 0x2f
        /*0002*/ 	.short	(.L_1 - .L_0)
	.align		4
.L_0:
        /*0004*/ 	.word	index@(_Z22one_thread_one_productiiPdS_)
        /*0008*/ 	.word	0x00000020


	//----- nvinfo : EIATTR_FRAME_SIZE
	.align		4
.L_1:
        /*000c*/ 	.byte	0x04, 0x11
        /*000e*/ 	.short	(.L_3 - .L_2)
	.align		4
.L_2:
        /*0010*/ 	.word	index@(_Z22one_thread_one_productiiPdS_)
        /*0014*/ 	.word	0x00000000


	//----- nvinfo : EIATTR_MIN_STACK_SIZE
	.align		4
.L_3:
        /*0018*/ 	.byte	0x04, 0x12
        /*001a*/ 	.short	(.L_5 - .L_4)
	.align		4
.L_4:
        /*001c*/ 	.word	index@(_Z22one_thread_one_productiiPdS_)
        /*0020*/ 	.word	0x00000000
.L_5:


//--------------------- .nv.compat                --------------------------
	.section	.nv.compat,"",@"SHT_CUDA_COMPAT_INFO"
	.align	4
        /*0000*/ 	.byte	0x02, 0x09, 0x00, 0x00, 0x02, 0x02, 0x01, 0x00, 0x02, 0x05, 0x05, 0x00, 0x03, 0x07, 0x01, 0x01
        /*0010*/ 	.byte	0x02, 0x03, 0x00, 0x00, 0x02, 0x06, 0x01, 0x00, 0x04, 0x0b, 0x08, 0x00, 0x01, 0x00, 0x00, 0x00
        /*0020*/ 	.byte	0x00, 0x00, 0x00, 0x00


//--------------------- .nv.info._Z22one_thread_one_productiiPdS_ --------------------------
	.section	.nv.info._Z22one_thread_one_productiiPdS_,"",@"SHT_CUDA_INFO"
	.sectionflags	@""
	.align	4


	//----- nvinfo : EIATTR_CUDA_API_VERSION
	.align		4
        /*0000*/ 	.byte	0x04, 0x37
        /*0002*/ 	.short	(.L_7 - .L_6)
.L_6:
        /*0004*/ 	.word	0x00000082


	//----- nvinfo : EIATTR_KPARAM_INFO
	.align		4
.L_7:
        /*0008*/ 	.byte	0x04, 0x17
        /*000a*/ 	.short	(.L_9 - .L_8)
.L_8:
        /*000c*/ 	.word	0x00000000
        /*0010*/ 	.short	0x0003
        /*0012*/ 	.short	0x0010
        /*0014*/ 	.byte	0x00, 0xf5, 0x21, 0x00


	//----- nvinfo : EIATTR_KPARAM_INFO
	.align		4
.L_9:
        /*0018*/ 	.byte	0x04, 0x17
        /*001a*/ 	.short	(.L_11 - .L_10)
.L_10:
        /*001c*/ 	.word	0x00000000
        /*0020*/ 	.short	0x0002
        /*0022*/ 	.short	0x0008
        /*0024*/ 	.byte	0x00, 0xf5, 0x21, 0x00


	//----- nvinfo : EIATTR_KPARAM_INFO
	.align		4
.L_11:
        /*0028*/ 	.byte	0x04, 0x17
        /*002a*/ 	.short	(.L_13 - .L_12)
.L_12:
        /*002c*/ 	.word	0x00000000
        /*0030*/ 	.short	0x0001
        /*0032*/ 	.short	0x0004
        /*0034*/ 	.byte	0x00, 0xf0, 0x11, 0x00


	//----- nvinfo : EIATTR_KPARAM_INFO
	.align		4
.L_13:
        /*0038*/ 	.byte	0x04, 0x17
        /*003a*/ 	.short	(.L_15 - .L_14)
.L_14:
        /*003c*/ 	.word	0x00000000
        /*0040*/ 	.short	0x0000
        /*0042*/ 	.short	0x0000
        /*0044*/ 	.byte	0x00, 0xf0, 0x11, 0x00


	//----- nvinfo : EIATTR_SPARSE_MMA_MASK
	.align		4
.L_15:
        /*0048*/ 	.byte	0x03, 0x50
        /*004a*/ 	.short	0x0000


	//----- nvinfo : EIATTR_MAXREG_COUNT
	.align		4
        /*004c*/ 	.byte	0x03, 0x1b
        /*004e*/ 	.short	0x00ff


	//----- nvinfo : EIATTR_MERCURY_ISA_VERSION
	.align		4
        /*0050*/ 	.byte	0x03, 0x5f
        /*0052*/ 	.short	0x0101


	//----- nvinfo : EIATTR_VRC_CTA_INIT_COUNT
	.align		4
        /*0054*/ 	.byte	0x02, 0x4a
	.zero		1
	.zero		1


	//----- nvinfo : EIATTR_EXIT_INSTR_OFFSETS
	.align		4
        /*0058*/ 	.byte	0x04, 0x1c
        /*005a*/ 	.short	(.L_17 - .L_16)


	//   ....[0]....
.L_16:
        /*005c*/ 	.word	0x000000a0


	//   ....[1]....
        /*0060*/ 	.word	0x00000ac0


	//----- nvinfo : EIATTR_CBANK_PARAM_SIZE
	.align		4
.L_17:
        /*0064*/ 	.byte	0x03, 0x19
        /*0066*/ 	.short	0x0018


	//----- nvinfo : EIATTR_PARAM_CBANK
	.align		4
        /*0068*/ 	.byte	0x04, 0x0a
        /*006a*/ 	.short	(.L_19 - .L_18)
	.align		4
.L_18:
        /*006c*/ 	.word	index@(.nv.constant0._Z22one_thread_one_productiiPdS_)
        /*0070*/ 	.short	0x0380
        /*0072*/ 	.short	0x0018


	//----- nvinfo : EIATTR_SW_WAR
	.align		4
.L_19:
        /*0074*/ 	.byte	0x04, 0x36
        /*0076*/ 	.short	(.L_21 - .L_20)
.L_20:
        /*0078*/ 	.word	0x00000008
.L_21:


//--------------------- .nv.callgraph             --------------------------
	.section	.nv.callgraph,"",@"SHT_CUDA_CALLGRAPH"
	.align	4
	.sectionentsize	8
	.align		4
        /*0000*/ 	.word	0x00000000
	.align		4
        /*0004*/ 	.word	0xffffffff
	.align		4
        /*0008*/ 	.word	0x00000000
	.align		4
        /*000c*/ 	.word	0xfffffffe
	.align		4
        /*0010*/ 	.word	0x00000000
	.align		4
        /*0014*/ 	.word	0xfffffffd
	.align		4
        /*0018*/ 	.word	0x00000000
	.align		4
        /*001c*/ 	.word	0xfffffffc


//--------------------- .text._Z22one_thread_one_productiiPdS_ --------------------------
	.section	.text._Z22one_thread_one_productiiPdS_,"ax",@progbits
	.align	128
        .global         _Z22one_thread_one_productiiPdS_
        .type           _Z22one_thread_one_productiiPdS_,@function
        .size           _Z22one_thread_one_productiiPdS_,(.L_x_5 - _Z22one_thread_one_productiiPdS_)
        .other          _Z22one_thread_one_productiiPdS_,@"STO_CUDA_ENTRY STV_DEFAULT"
_Z22one_thread_one_productiiPdS_:
.text._Z22one_thread_one_productiiPdS_:
[----:B------:R-:W-:Y:S01]  /*0000*/  LDC R1, c[0x0][0x37c] ;  /* 0x0000df00ff017b82 */ /* 0x000fe20000000800 */
[----:B------:R-:W0:Y:S07]  /*0010*/  S2R R3, SR_TID.X ;  /* 0x0000000000037919 */ /* 0x000e2e0000002100 */
[----:B------:R-:W1:Y:S08]  /*0020*/  LDC R0, c[0x0][0x380] ;  /* 0x0000e000ff007b82 */ /* 0x000e700000000800 */
[----:B------:R-:W0:Y:S08]  /*0030*/  S2UR UR4, SR_CTAID.X ;  /* 0x00000000000479c3 */ /* 0x000e300000002500 */
[----:B------:R-:W0:Y:S01]  /*0040*/  LDC R4, c[0x0][0x360] ;  /* 0x0000d800ff047b82 */ /* 0x000e220000000800 */
[----:B-1----:R-:W-:-:S05]  /*0050*/  IMAD R2, R0, R0, R0 ;  /* 0x0000000000027224 */ /* 0x002fca00078e0200 */
[----:B------:R-:W-:Y:S01]  /*0060*/  LEA.HI R2, R2, R2, RZ, 0x1 ;  /* 0x0000000202027211 */ /* 0x000fe200078f08ff */
[----:B0-----:R-:W-:-:S03]  /*0070*/  IMAD R4, R4, UR4, R3 ;  /* 0x0000000404047c24 */ /* 0x001fc6000f8e0203 */
[----:B------:R-:W-:-:S04]  /*0080*/  SHF.R.S32.HI R3, RZ, 0x1, R2 ;  /* 0x00000001ff037819 */ /* 0x000fc80000011402 */
[----:B------:R-:W-:-:S13]  /*0090*/  ISETP.GE.AND P0, PT, R4, R3, PT ;  /* 0x000000030400720c */ /* 0x000fda0003f06270 */
[----:B------:R-:W-:Y:S05]  /*00a0*/  @P0 EXIT ;  /* 0x000000000000094d */ /* 0x000fea0003800000 */
[----:B------:R-:W-:Y:S01]  /*00b0*/  VIADD R5, R0, 0x1 ;  /* 0x0000000100057836 */ /* 0x000fe20000000000 */
[----:B------:R-:W-:Y:S01]  /*00c0*/  IABS R10, R4 ;  /* 0x00000004000a7213 */ /* 0x000fe20000000000 */
[----:B------:R-:W0:Y:S01]  /*00d0*/  LDCU.64 UR4, c[0x0][0x358] ;  /* 0x00006b00ff0477ac */ /* 0x000e220008000a00 */
[----:B------:R-:W-:Y:S02]  /*00e0*/  CS2R R18, SRZ ;  /* 0x0000000000127805 */ /* 0x000fe4000001ff00 */
[-C--:B------:R-:W-:Y:S02]  /*00f0*/  IABS R7, R5.reuse ;  /* 0x0000000500077213 */ /* 0x080fe40000000000 */
[----:B------:R-:W-:Y:S02]  /*0100*/  IABS R11, R5 ;  /* 0x00000005000b7213 */ /* 0x000fe40000000000 */
[----:B------:R-:W1:Y:S08]  /*0110*/  I2F.RP R6, R7 ;  /* 0x0000000700067306 */ /* 0x000e700000209400 */
[----:B-1----:R-:W1:Y:S02]  /*0120*/  MUFU.RCP R6, R6 ;  /* 0x0000000600067308 */ /* 0x002e640000001000 */
[----:B-1----:R-:W-:-:S02]  /*0130*/  VIADD R2, R6, 0xffffffe ;  /* 0x0ffffffe06027836 */ /* 0x002fc40000000000 */
[----:B------:R-:W-:-:S04]  /*0140*/  IMAD.MOV R6, RZ, RZ, -R11 ;  /* 0x000000ffff067224 */ /* 0x000fc800078e0a0b */
[----:B------:R1:W2:Y:S02]  /*0150*/  F2I.FTZ.U32.TRUNC.NTZ R3, R2 ;  /* 0x0000000200037305 */ /* 0x0002a4000021f000 */
[----:B-1----:R-:W-:Y:S02]  /*0160*/  IMAD.MOV.U32 R2, RZ, RZ, RZ ;  /* 0x000000ffff027224 */ /* 0x002fe400078e00ff */
[----:B--2---:R-:W-:-:S04]  /*0170*/  IMAD.MOV R8, RZ, RZ, -R3 ;  /* 0x000000ffff087224 */ /* 0x004fc800078e0a03 */
[----:B------:R-:W-:Y:S02]  /*0180*/  IMAD R9, R8, R7, RZ ;  /* 0x0000000708097224 */ /* 0x000fe400078e02ff */
[----:B------:R-:W-:Y:S02]  /*0190*/  IMAD.MOV.U32 R8, RZ, RZ, R10 ;  /* 0x000000ffff087224 */ /* 0x000fe400078e000a */
[----:B------:R-:W-:-:S06]  /*01a0*/  IMAD.HI.U32 R3, R3, R9, R2 ;  /* 0x0000000903037227 */ /* 0x000fcc00078e0002 */
[----:B------:R-:W-:-:S04]  /*01b0*/  IMAD.HI.U32 R3, R3, R8, RZ ;  /* 0x0000000803037227 */ /* 0x000fc800078e00ff */
[----:B------:R-:W-:-:S05]  /*01c0*/  IMAD R2, R3, R6, R8 ;  /* 0x0000000603027224 */ /* 0x000fca00078e0208 */
[----:B------:R-:W-:-:S13]  /*01d0*/  ISETP.GT.U32.AND P1, PT, R7, R2, PT ;  /* 0x000000020700720c */ /* 0x000fda0003f24070 */
[----:B------:R-:W-:Y:S02]  /*01e0*/  @!P1 IMAD.IADD R2, R2, 0x1, -R7 ;  /* 0x0000000102029824 */ /* 0x000fe400078e0a07 */
[----:B------:R-:W-:Y:S01]  /*01f0*/  @!P1 VIADD R3, R3, 0x1 ;  /* 0x0000000103039836 */ /* 0x000fe20000000000 */
[----:B------:R-:W-:Y:S02]  /*0200*/  ISETP.NE.AND P1, PT, R5, RZ, PT ;  /* 0x000000ff0500720c */ /* 0x000fe40003f25270 */
[----:B------:R-:W-:Y:S02]  /*0210*/  ISETP.GE.U32.AND P0, PT, R2, R7, PT ;  /* 0x000000070200720c */ /* 0x000fe40003f06070 */
[----:B------:R-:W-:-:S04]  /*0220*/  LOP3.LUT R2, R4, R5, RZ, 0x3c, !PT ;  /* 0x0000000504027212 */ /* 0x000fc800078e3cff */
[----:B------:R-:W-:Y:S02]  /*0230*/  ISETP.GE.AND P2, PT, R2, RZ, PT ;  /* 0x000000ff0200720c */ /* 0x000fe40003f46270 */
[----:B------:R-:W1:Y:S05]  /*0240*/  LDC R2, c[0x0][0x384] ;  /* 0x0000e100ff027b82 */ /* 0x000e6a0000000800 */
[----:B------:R-:W-:-:S06]  /*0250*/  @P0 VIADD R3, R3, 0x1 ;  /* 0x0000000103030836 */ /* 0x000fcc0000000000 */
[----:B------:R-:W-:Y:S01]  /*0260*/  @!P2 IMAD.MOV R3, RZ, RZ, -R3 ;  /* 0x000000ffff03a224 */ /* 0x000fe200078e0a03 */
[----:B------:R-:W-:-:S04]  /*0270*/  @!P1 LOP3.LUT R3, RZ, R5, RZ, 0x33, !PT ;  /* 0x00000005ff039212 */ /* 0x000fc800078e33ff */
[----:B------:R-:W-:Y:S01]  /*0280*/  LOP3.LUT R7, RZ, R3, RZ, 0x33, !PT ;  /* 0x00000003ff077212 */ /* 0x000fe200078e33ff */
[----:B------:R-:W-:-:S04]  /*0290*/  IMAD.MOV R6, RZ, RZ, -R3 ;  /* 0x000000ffff067224 */ /* 0x000fc800078e0a03 */
[----:B------:R-:W-:Y:S02]  /*02a0*/  IMAD R4, R5, R6, R4 ;  /* 0x0000000605047224 */ /* 0x000fe400078e0204 */
[----:B------:R-:W-:Y:S01]  /*02b0*/  IMAD.IADD R6, R7, 0x1, R0 ;  /* 0x0000000107067824 */ /* 0x000fe200078e0200 */
[----:B-1----:R-:W-:Y:S02]  /*02c0*/  ISETP.GE.AND P1, PT, R2, 0x1, PT ;  /* 0x000000010200780c */ /* 0x002fe40003f26270 */
[----:B------:R-:W-:-:S04]  /*02d0*/  ISETP.GT.AND P0, PT, R4, R3, PT ;  /* 0x000000030400720c */ /* 0x000fc80003f04270 */
[----:B------:R-:W-:Y:S02]  /*02e0*/  SEL R5, R6, 0xffffffff, !P0 ;  /* 0xffffffff06057807 */ /* 0x000fe40004000000 */
[----:B------:R-:W-:-:S03]  /*02f0*/  SEL R3, R3, R6, P0 ;  /* 0x0000000603037207 */ /* 0x000fc60000000000 */
[----:B------:R-:W-:Y:S02]  /*0300*/  IMAD.IADD R5, R4, 0x1, R5 ;  /* 0x0000000104057824 */ /* 0x000fe400078e0205 */
[----:B0-----:R-:W-:Y:S05]  /*0310*/  @!P1 BRA `(.L_x_0) ;  /* 0x0000000400cc9947 */ /* 0x001fea0003800000 */
[C---:B------:R-:W-:Y:S01]  /*0320*/  ISETP.GE.U32.AND P1, PT, R2.reuse, 0x8, PT ;  /* 0x000000080200780c */ /* 0x040fe20003f26070 */
[-C--:B------:R-:W-:Y:S01]  /*0330*/  IMAD R6, R3, R2.reuse, RZ ;  /* 0x0000000203067224 */ /* 0x080fe200078e02ff */
[----:B------:R-:W-:Y:S01]  /*0340*/  LOP3.LUT R4, R2, 0x7, RZ, 0xc0, !PT ;  /* 0x0000000702047812 */ /* 0x000fe200078ec0ff */
[----:B------:R-:W-:Y:S01]  /*0350*/  IMAD R7, R5, R2, RZ ;  /* 0x0000000205077224 */ /* 0x000fe200078e02ff */
[----:B------:R-:W-:Y:S01]  /*0360*/  CS2R R18, SRZ ;  /* 0x0000000000127805 */ /* 0x000fe2000001ff00 */
[----:B------:R-:W-:Y:S01]  /*0370*/  IMAD.MOV.U32 R22, RZ, RZ, RZ ;  /* 0x000000ffff167224 */ /* 0x000fe200078e00ff */
[----:B------:R-:W-:Y:S02]  /*0380*/  ISETP.NE.AND P0, PT, R4, RZ, PT ;  /* 0x000000ff0400720c */ /* 0x000fe40003f05270 */
[----:B------:R-:W-:Y:S02]  /*0390*/  SHF.R.S32.HI R23, RZ, 0x1f, R6 ;  /* 0x0000001fff177819 */ /* 0x000fe40000011406 */
[----:B------:R-:W-:-:S03]  /*03a0*/  SHF.R.S32.HI R24, RZ, 0x1f, R7 ;  /* 0x0000001fff187819 */ /* 0x000fc60000011407 */
[----:B------:R-:W-:Y:S06]  /*03b0*/  @!P1 BRA `(.L_x_1) ;  /* 0x0000000000b89947 */ /* 0x000fec0003800000 */
[----:B------:R-:W0:Y:S01]  /*03c0*/  LDCU.64 UR6, c[0x0][0x388] ;  /* 0x00007100ff0677ac */ /* 0x000e220008000a00 */
[----:B------:R-:W-:Y:S02]  /*03d0*/  LOP3.LUT R22, R2, 0x7ffffff8, RZ, 0xc0, !PT ;  /* 0x7ffffff802167812 */ /* 0x000fe400078ec0ff */
[----:B------:R-:W-:-:S03]  /*03e0*/  CS2R R18, SRZ ;  /* 0x0000000000127805 */ /* 0x000fc6000001ff00 */
[----:B------:R-:W-:Y:S01]  /*03f0*/  IMAD.MOV R25, RZ, RZ, -R22 ;  /* 0x000000ffff197224 */ /* 0x000fe200078e0a16 */
[----:B0-----:R-:W-:Y:S02]  /*0400*/  LEA R14, P1, R6, UR6, 0x3 ;  /* 0x00000006060e7c11 */ /* 0x001fe4000f8218ff */
[----:B------:R-:W-:Y:S02]  /*0410*/  LEA R15, P3, R7, UR6, 0x3 ;  /* 0x00000006070f7c11 */ /* 0x000fe4000f8618ff */
[----:B------:R-:W-:Y:S02]  /*0420*/  IADD3 R14, P2, PT, R14, 0x20, RZ ;  /* 0x000000200e0e7810 */ /* 0x000fe40007f5e0ff */
[----:B------:R-:W-:Y:S02]  /*0430*/  IADD3 R15, P4, PT, R15, 0x20, RZ ;  /* 0x000000200f0f7810 */ /* 0x000fe40007f9e0ff */
[----:B------:R-:W-:Y:S02]  /*0440*/  LEA.HI.X R9, R6, UR7, R23, 0x3, P1 ;  /* 0x0000000706097c11 */ /* 0x000fe400088f1c17 */
[----:B------:R-:W-:-:S03]  /*0450*/  LEA.HI.X R12, R7, UR7, R24, 0x3, P3 ;  /* 0x00000007070c7c11 */ /* 0x000fc600098f1c18 */
[----:B------:R-:W-:Y:S02]  /*0460*/  IMAD.X R9, RZ, RZ, R9, P2 ;  /* 0x000000ffff097224 */ /* 0x000fe400010e0609 */
[----:B------:R-:W-:-:S07]  /*0470*/  IMAD.X R12, RZ, RZ, R12, P4 ;  /* 0x000000ffff0c7224 */ /* 0x000fce00020e060c */
.L_x_2:
[----:B------:R-:W-:Y:S02]  /*0480*/  IMAD.MOV.U32 R8, RZ, RZ, R14 ;  /* 0x000000ffff087224 */ /* 0x000fe400078e000e */
[----:B------:R-:W-:Y:S02]  /*0490*/  IMAD.MOV.U32 R10, RZ, RZ, R15 ;  /* 0x000000ffff0a7224 */ /* 0x000fe400078e000f */
[----:B------:R-:W-:Y:S01]  /*04a0*/  IMAD.MOV.U32 R11, RZ, RZ, R12 ;  /* 0x000000ffff0b7224 */ /* 0x000fe200078e000c */
[----:B------:R-:W2:Y:S04]  /*04b0*/  LDG.E.64 R14, desc[UR4][R8.64+-0x18] ;  /* 0xffffe804080e7981 */ /* 0x000ea8000c1e1b00 */
[----:B------:R-:W3:Y:S04]  /*04c0*/  LDG.E.64 R12, desc[UR4][R8.64+-0x20] ;  /* 0xffffe004080c7981 */ /* 0x000ee8000c1e1b00 */
[----:B------:R-:W3:Y:S04]  /*04d0*/  LDG.E.64 R16, desc[UR4][R10.64+-0x20] ;  /* 0xffffe0040a107981 */ /* 0x000ee8000c1e1b00 */
[----:B------:R-:W2:Y:S01]  /*04e0*/  LDG.E.64 R20, desc[UR4][R10.64+-0x18] ;  /* 0xffffe8040a147981 */ /* 0x000ea2000c1e1b00 */
[----:B---3--:R-:W-:-:S03]  /*04f0*/  DFMA R16, R12, R16, R18 ;  /* 0x000000100c10722b */ /* 0x008fc60000000012 */
[----:B------:R-:W3:Y:S04]  /*0500*/  LDG.E.64 R12, desc[UR4][R8.64+-0x10] ;  /* 0xfffff004080c7981 */ /* 0x000ee8000c1e1b00 */
[----:B------:R-:W3:Y:S01]  /*0510*/  LDG.E.64 R18, desc[UR4][R10.64+-0x10] ;  /* 0xfffff0040a127981 */ /* 0x000ee2000c1e1b00 */
[----:B--2---:R-:W-:-:S03]  /*0520*/  DFMA R20, R14, R20, R16 ;  /* 0x000000140e14722b */ /* 0x004fc60000000010 */
[----:B------:R-:W2:Y:S04]  /*0530*/  LDG.E.64 R16, desc[UR4][R8.64+-0x8] ;  /* 0xfffff80408107981 */ /* 0x000ea8000c1e1b00 */
[----:B------:R-:W2:Y:S01]  /*0540*/  LDG.E.64 R14, desc[UR4][R10.64+-0x8] ;  /* 0xfffff8040a0e7981 */ /* 0x000ea2000c1e1b00 */
[----:B---3--:R-:W-:-:S03]  /*0550*/  DFMA R18, R12, R18, R20 ;  /* 0x000000120c12722b */ /* 0x008fc60000000014 */
[----:B------:R-:W3:Y:S04]  /*0560*/  LDG.E.64 R12, desc[UR4][R8.64] ;  /* 0x00000004080c7981 */ /* 0x000ee8000c1e1b00 */
[----:B------:R-:W3:Y:S01]  /*0570*/  LDG.E.64 R20, desc[UR4][R10.64] ;  /* 0x000000040a147981 */ /* 0x000ee2000c1e1b00 */
[----:B--2---:R-:W-:-:S03]  /*0580*/  DFMA R14, R16, R14, R18 ;  /* 0x0000000e100e722b */ /* 0x004fc60000000012 */
[----:B------:R-:W2:Y:S04]  /*0590*/  LDG.E.64 R16, desc[UR4][R8.64+0x8] ;  /* 0x0000080408107981 */ /* 0x000ea8000c1e1b00 */
[----:B------:R-:W2:Y:S01]  /*05a0*/  LDG.E.64 R18, desc[UR4][R10.64+0x8] ;  /* 0x000008040a127981 */ /* 0x000ea2000c1e1b00 */
[----:B------:R-:W-:Y:S01]  /*05b0*/  VIADD R25, R25, 0x8 ;  /* 0x0000000819197836 */ /* 0x000fe20000000000 */
[----:B---3--:R-:W-:Y:S02]  /*05c0*/  DFMA R20, R12, R20, R14 ;  /* 0x000000140c14722b */ /* 0x008fe4000000000e */
[----:B------:R-:W3:Y:S04]  /*05d0*/  LDG.E.64 R12, desc[UR4][R8.64+0x10] ;  /* 0x00001004080c7981 */ /* 0x000ee8000c1e1b00 */
[----:B------:R-:W3:Y:S02]  /*05e0*/  LDG.E.64 R14, desc[UR4][R10.64+0x10] ;  /* 0x000010040a0e7981 */ /* 0x000ee4000c1e1b00 */
[----:B--2---:R-:W-:-:S02]  /*05f0*/  DFMA R16, R16, R18, R20 ;  /* 0x000000121010722b */ /* 0x004fc40000000014 */
[----:B------:R0:W2:Y:S04]  /*0600*/  LDG.E.64 R18, desc[UR4][R8.64+0x18] ;  /* 0x0000180408127981 */ /* 0x0000a8000c1e1b00 */
[----:B------:R-:W2:Y:S01]  /*0610*/  LDG.E.64 R20, desc[UR4][R10.64+0x18] ;  /* 0x000018040a147981 */ /* 0x000ea2000c1e1b00 */
[----:B------:R-:W-:Y:S01]  /*0620*/  ISETP.NE.AND P1, PT, R25, RZ, PT ;  /* 0x000000ff1900720c */ /* 0x000fe20003f25270 */
[----:B---3--:R-:W-:Y:S01]  /*0630*/  DFMA R12, R12, R14, R16 ;  /* 0x0000000e0c0c722b */ /* 0x008fe20000000010 */
[----:B------:R-:W-:Y:S02]  /*0640*/  IADD3 R14, P2, PT, R8, 0x40, RZ ;  /* 0x00000040080e7810 */ /* 0x000fe40007f5e0ff */
[----:B------:R-:W-:-:S03]  /*0650*/  IADD3 R15, P3, PT, R10, 0x40, RZ ;  /* 0x000000400a0f7810 */ /* 0x000fc60007f7e0ff */
[----:B0-----:R-:W-:Y:S02]  /*0660*/  IMAD.X R9, RZ, RZ, R9, P2 ;  /* 0x000000ffff097224 */ /* 0x001fe400010e0609 */
[----:B--2---:R-:W-:Y:S01]  /*0670*/  DFMA R18, R18, R20, R12 ;  /* 0x000000141212722b */ /* 0x004fe2000000000c */
[----:B------:R-:W-:-:S03]  /*0680*/  IMAD.X R12, RZ, RZ, R11, P3 ;  /* 0x000000ffff0c7224 */ /* 0x000fc600018e060b */
[----:B------:R-:W-:Y:S07]  /*0690*/  @P1 BRA `(.L_x_2) ;  /* 0xfffffffc00781947 */ /* 0x000fee000383ffff */
.L_x_1:
[----:B------:R-:W-:Y:S05]  /*06a0*/  @!P0 BRA `(.L_x_0) ;  /* 0x0000000000e88947 */ /* 0x000fea0003800000 */
[----:B------:R-:W-:Y:S02]  /*06b0*/  ISETP.GE.U32.AND P1, PT, R4, 0x4, PT ;  /* 0x000000040400780c */ /* 0x000fe40003f26070 */
[----:B------:R-:W-:-:S04]  /*06c0*/  LOP3.LUT R25, R2, 0x3, RZ, 0xc0, !PT ;  /* 0x0000000302197812 */ /* 0x000fc800078ec0ff */
[----:B------:R-:W-:-:S07]  /*06d0*/  ISETP.NE.AND P0, PT, R25, RZ, PT ;  /* 0x000000ff1900720c */ /* 0x000fce0003f05270 */
[----:B------:R-:W-:Y:S06]  /*06e0*/  @!P1 BRA `(.L_x_3) ;  /* 0x0000000000589947 */ /* 0x000fec0003800000 */
[----:B------:R-:W0:Y:S01]  /*06f0*/  LDCU.64 UR6, c[0x0][0x388] ;  /* 0x00007100ff0677ac */ /* 0x000e220008000a00 */
[-C--:B------:R-:W-:Y:S02]  /*0700*/  IADD3 R10, P1, PT, R6, R22.reuse, RZ ;  /* 0x00000016060a7210 */ /* 0x080fe40007f3e0ff */
[----:B------:R-:W-:-:S03]  /*0710*/  IADD3 R4, P2, PT, R7, R22, RZ ;  /* 0x0000001607047210 */ /* 0x000fc60007f5e0ff */
[----:B------:R-:W-:Y:S02]  /*0720*/  IMAD.X R11, RZ, RZ, R23, P1 ;  /* 0x000000ffff0b7224 */ /* 0x000fe400008e0617 */
[----:B------:R-:W-:Y:S01]  /*0730*/  IMAD.X R9, RZ, RZ, R24, P2 ;  /* 0x000000ffff097224 */ /* 0x000fe200010e0618 */
[----:B0-----:R-:W-:Y:S02]  /*0740*/  LEA R14, P1, R10, UR6, 0x3 ;  /* 0x000000060a0e7c11 */ /* 0x001fe4000f8218ff */
[----:B------:R-:W-:Y:S02]  /*0750*/  LEA R8, P2, R4, UR6, 0x3 ;  /* 0x0000000604087c11 */ /* 0x000fe4000f8418ff */
[----:B------:R-:W-:Y:S02]  /*0760*/  LEA.HI.X R15, R10, UR7, R11, 0x3, P1 ;  /* 0x000000070a0f7c11 */ /* 0x000fe400088f1c0b */
[----:B------:R-:W-:-:S03]  /*0770*/  LEA.HI.X R9, R4, UR7, R9, 0x3, P2 ;  /* 0x0000000704097c11 */ /* 0x000fc600090f1c09 */
[----:B------:R-:W2:Y:S04]  /*0780*/  LDG.E.64 R16, desc[UR4][R14.64] ;  /* 0x000000040e107981 */ /* 0x000ea8000c1e1b00 */
[----:B------:R-:W2:Y:S04]  /*0790*/  LDG.E.64 R20, desc[UR4][R8.64] ;  /* 0x0000000408147981 */ /* 0x000ea8000c1e1b00 */
[----:B------:R-:W3:Y:S04]  /*07a0*/  LDG.E.64 R10, desc[UR4][R14.64+0x8] ;  /* 0x000008040e0a7981 */ /* 0x000ee8000c1e1b00 */
[----:B------:R-:W3:Y:S04]  /*07b0*/  LDG.E.64 R12, desc[UR4][R8.64+0x8] ;  /* 0x00000804080c7981 */ /* 0x000ee8000c1e1b00 */
[----:B------:R-:W4:Y:S04]  /*07c0*/  LDG.E.64 R26, desc[UR4][R14.64+0x18] ;  /* 0x000018040e1a7981 */ /* 0x000f28000c1e1b00 */
[----:B------:R-:W4:Y:S01]  /*07d0*/  LDG.E.64 R28, desc[UR4][R8.64+0x18] ;  /* 0x00001804081c7981 */ /* 0x000f22000c1e1b00 */
[----:B--2---:R-:W-:-:S03]  /*07e0*/  DFMA R20, R16, R20, R18 ;  /* 0x000000141014722b */ /* 0x004fc60000000012 */
[----:B------:R-:W2:Y:S04]  /*07f0*/  LDG.E.64 R18, desc[UR4][R14.64+0x10] ;  /* 0x000010040e127981 */ /* 0x000ea8000c1e1b00 */
[----:B------:R-:W2:Y:S01]  /*0800*/  LDG.E.64 R16, desc[UR4][R8.64+0x10] ;  /* 0x0000100408107981 */ /* 0x000ea2000c1e1b00 */
[----:B---3--:R-:W-:Y:S01]  /*0810*/  DFMA R10, R10, R12, R20 ;  /* 0x0000000c0a0a722b */ /* 0x008fe20000000014 */
[----:B------:R-:W-:-:S07]  /*0820*/  VIADD R22, R22, 0x4 ;  /* 0x0000000416167836 */ /* 0x000fce0000000000 */
[----:B--2---:R-:W-:-:S08]  /*0830*/  DFMA R18, R18, R16, R10 ;  /* 0x000000101212722b */ /* 0x004fd0000000000a */
[----:B----4-:R-:W-:-:S11]  /*0840*/  DFMA R18, R26, R28, R18 ;  /* 0x0000001c1a12722b */ /* 0x010fd60000000012 */
.L_x_3:
[----:B------:R-:W-:Y:S05]  /*0850*/  @!P0 BRA `(.L_x_0) ;  /* 0x00000000007c8947 */ /* 0x000fea0003800000 */
[----:B------:R-:W-:Y:S02]  /*0860*/  ISETP.NE.AND P1, PT, R25, 0x1, PT ;  /* 0x000000011900780c */ /* 0x000fe40003f25270 */
[----:B------:R-:W-:-:S04]  /*0870*/  LOP3.LUT R2, R2, 0x1, RZ, 0xc0, !PT ;  /* 0x0000000102027812 */ /* 0x000fc800078ec0ff */
[----:B------:R-:W-:-:S07]  /*0880*/  ISETP.NE.U32.AND P0, PT, R2, 0x1, PT ;  /* 0x000000010200780c */ /* 0x000fce0003f05070 */
[----:B------:R-:W0:Y:S01]  /*0890*/  @P1 LDC.64 R10, c[0x0][0x388] ;  /* 0x0000e200ff0a1b82 */ /* 0x000e220000000a00 */
[-C--:B------:R-:W-:Y:S02]  /*08a0*/  @P1 IADD3 R2, P2, PT, R6, R22.reuse, RZ ;  /* 0x0000001606021210 */ /* 0x080fe40007f5e0ff */
[----:B------:R-:W-:Y:S01]  /*08b0*/  @P1 IADD3 R14, P3, PT, R7, R22, RZ ;  /* 0x00000016070e1210 */ /* 0x000fe20007f7e0ff */
[----:B------:R-:W-:Y:S02]  /*08c0*/  @P1 VIADD R22, R22, 0x2 ;  /* 0x0000000216161836 */ /* 0x000fe40000000000 */
[----:B------:R-:W-:Y:S02]  /*08d0*/  @P1 IMAD.X R4, RZ, RZ, R23, P2 ;  /* 0x000000ffff041224 */ /* 0x000fe400010e0617 */
[----:B------:R-:W1:Y:S01]  /*08e0*/  @!P0 LDC.64 R8, c[0x0][0x388] ;  /* 0x0000e200ff088b82 */ /* 0x000e620000000a00 */
[----:B------:R-:W-:Y:S01]  /*08f0*/  @P1 IMAD.X R15, RZ, RZ, R24, P3 ;  /* 0x000000ffff0f1224 */ /* 0x000fe200018e0618 */
[----:B0-----:R-:W-:-:S02]  /*0900*/  @P1 LEA R12, P2, R2, R10, 0x3 ;  /* 0x0000000a020c1211 */ /* 0x001fc400078418ff */
[----:B------:R-:W-:Y:S02]  /*0910*/  @P1 LEA R10, P3, R14, R10, 0x3 ;  /* 0x0000000a0e0a1211 */ /* 0x000fe400078618ff */
[-C--:B------:R-:W-:Y:S02]  /*0920*/  @P1 LEA.HI.X R13, R2, R11.reuse, R4, 0x3, P2 ;  /* 0x0000000b020d1211 */ /* 0x080fe400010f1c04 */
[----:B------:R-:W-:Y:S02]  /*0930*/  @P1 LEA.HI.X R11, R14, R11, R15, 0x3, P3 ;  /* 0x0000000b0e0b1211 */ /* 0x000fe400018f1c0f */
[-C--:B------:R-:W-:Y:S01]  /*0940*/  @!P0 IADD3 R4, P2, PT, R6, R22.reuse, RZ ;  /* 0x0000001606048210 */ /* 0x080fe20007f5e0ff */
[----:B------:R-:W2:Y:S01]  /*0950*/  @P1 LDG.E.64 R14, desc[UR4][R12.64] ;  /* 0x000000040c0e1981 */ /* 0x000ea2000c1e1b00 */
[----:B------:R-:W-:-:S03]  /*0960*/  @!P0 IADD3 R2, P3, PT, R7, R22, RZ ;  /* 0x0000001607028210 */ /* 0x000fc60007f7e0ff */
[----:B------:R-:W2:Y:S01]  /*0970*/  @P1 LDG.E.64 R6, desc[UR4][R10.64] ;  /* 0x000000040a061981 */ /* 0x000ea2000c1e1b00 */
[----:B------:R-:W-:Y:S01]  /*0980*/  @!P0 IMAD.X R23, RZ, RZ, R23, P2 ;  /* 0x000000ffff178224 */ /* 0x000fe200010e0617 */
[-C--:B-1----:R-:W-:Y:S01]  /*0990*/  @!P0 LEA R20, P2, R4, R8.reuse, 0x3 ;  /* 0x0000000804148211 */ /* 0x082fe200078418ff */
[----:B------:R-:W-:Y:S01]  /*09a0*/  @!P0 IMAD.X R24, RZ, RZ, R24, P3 ;  /* 0x000000ffff188224 */ /* 0x000fe200018e0618 */
[----:B------:R-:W-:Y:S01]  /*09b0*/  @!P0 LEA R8, P3, R2, R8, 0x3 ;  /* 0x0000000802088211 */ /* 0x000fe200078618ff */
[----:B------:R-:W3:Y:S01]  /*09c0*/  @P1 LDG.E.64 R16, desc[UR4][R12.64+0x8] ;  /* 0x000008040c101981 */ /* 0x000ee2000c1e1b00 */
[----:B------:R-:W-:-:S03]  /*09d0*/  @!P0 LEA.HI.X R21, R4, R9, R23, 0x3, P2 ;  /* 0x0000000904158211 */ /* 0x000fc600010f1c17 */
[----:B------:R-:W3:Y:S01]  /*09e0*/  @P1 LDG.E.64 R22, desc[UR4][R10.64+0x8] ;  /* 0x000008040a161981 */ /* 0x000ee2000c1e1b00 */
[----:B------:R-:W-:-:S03]  /*09f0*/  @!P0 LEA.HI.X R9, R2, R9, R24, 0x3, P3 ;  /* 0x0000000902098211 */ /* 0x000fc600018f1c18 */
[----:B------:R-:W4:Y:S04]  /*0a00*/  @!P0 LDG.E.64 R20, desc[UR4][R20.64] ;  /* 0x0000000414148981 */ /* 0x000f28000c1e1b00 */
[----:B------:R-:W4:Y:S01]  /*0a10*/  @!P0 LDG.E.64 R8, desc[UR4][R8.64] ;  /* 0x0000000408088981 */ /* 0x000f22000c1e1b00 */
[----:B--2---:R-:W-:-:S08]  /*0a20*/  @P1 DFMA R6, R14, R6, R18 ;  /* 0x000000060e06122b */ /* 0x004fd00000000012 */
[----:B---3--:R-:W-:-:S08]  /*0a30*/  @P1 DFMA R18, R16, R22, R6 ;  /* 0x000000161012122b */ /* 0x008fd00000000006 */
[----:B----4-:R-:W-:-:S11]  /*0a40*/  @!P0 DFMA R18, R20, R8, R18 ;  /* 0x000000081412822b */ /* 0x010fd60000000012 */
.L_x_0:
[----:B------:R-:W0:Y:S01]  /*0a50*/  LDC.64 R6, c[0x0][0x390] ;  /* 0x0000e400ff067b82 */ /* 0x000e220000000a00 */
[-C--:B------:R-:W-:Y:S02]  /*0a60*/  IMAD R9, R3, R0.reuse, R5 ;  /* 0x0000000003097224 */ /* 0x080fe400078e0205 */
[----:B------:R-:W-:Y:S02]  /*0a70*/  IMAD R5, R5, R0, R3 ;  /* 0x0000000005057224 */ /* 0x000fe400078e0203 */
[----:B0-----:R-:W-:-:S04]  /*0a80*/  IMAD.WIDE R2, R9, 0x8, R6 ;  /* 0x0000000809027825 */ /* 0x001fc800078e0206 */
[----:B------:R-:W-:Y:S01]  /*0a90*/  IMAD.WIDE R4, R5, 0x8, R6 ;  /* 0x0000000805047825 */ /* 0x000fe200078e0206 */
[----:B------:R-:W-:Y:S04]  /*0aa0*/  STG.E.64 desc[UR4][R2.64], R18 ;  /* 0x0000001202007986 */ /* 0x000fe8000c101b04 */
[----:B------:R-:W-:Y:S01]  /*0ab0*/  STG.E.64 desc[UR4][R4.64], R18 ;  /* 0x0000001204007986 */ /* 0x000fe2000c101b04 */
[----:B------:R-:W-:Y:S05]  /*0ac0*/  EXIT ;  /* 0x000000000000794d */ /* 0x000fea0003800000 */
.L_x_4:
[----:B------:R-:W-:-:S00]  /*0ad0*/  BRA `(.L_x_4) ;  /* 0xfffffffc00fc7947 */ /* 0x000fc0000383ffff */
[----:B------:R-:W-:-:S00]  /*0ae0*/  NOP ;  /* 0x0000000000007918 */ /* 0x000fc00000000000 */
        /* <DEDUP_REMOVED lines=9> */
.L_x_5:


//--------------------- .nv.shared.reserved.0     --------------------------
	.section	.nv.shared.reserved.0,"aw",@nobits
	.weak		__nv_reservedSMEM_offset_0_alias
	.size		__nv_reservedSMEM_offset_0_alias, 0, 64
	.other		__nv_reservedSMEM_offset_0_alias,@"STO_CUDA_RESERVED_SHARED STV_DEFAULT"
__nv_reservedSMEM_offset_0_alias:
	.zero		0
	.zero		64


//--------------------- .nv.constant0._Z22one_thread_one_productiiPdS_ --------------------------
	.section	.nv.constant0._Z22one_thread_one_productiiPdS_,"a",@progbits
	.sectionflags	@""
	.align	4
.nv.constant0._Z22one_thread_one_productiiPdS_:
	.zero		920


//--------------------- SYMBOLS --------------------------

	.type		.nv.reservedSmem.offset0,@object
	.size		.nv.reservedSmem.offset0,0x4
